	.headerflags	@"EF_CUDA_TEXMODE_UNIFIED EF_CUDA_64BIT_ADDRESS EF_CUDA_ACCELERATORS EF_CUDA_SM90 EF_CUDA_VIRTUAL_SM(EF_CUDA_SM90)"
	.elftype	@"ET_EXEC"


//--------------------- .nv.info                  --------------------------
	.section	.nv.info,"",@"SHT_CUDA_INFO"
	.align	4


	//----- nvinfo : EIATTR_REGCOUNT
	.align		4
        /*0000*/ 	.byte	0x04, 0x2f
        /*0002*/ 	.short	(.L_3 - .L_2)
	.align		4
.L_2:
        /*0004*/ 	.word	index@(triton_poi_fused__native_batch_norm_legit_no_training_hardtanh_11)
        /*0008*/ 	.word	0x00000020


	//----- nvinfo : EIATTR_MIN_STACK_SIZE
	.align		4
.L_3:
        /*000c*/ 	.byte	0x04, 0x12
        /*000e*/ 	.short	(.L_5 - .L_4)
	.align		4
.L_4:
        /*0010*/ 	.word	index@(triton_poi_fused__native_batch_norm_legit_no_training_hardtanh_11)
        /*0014*/ 	.word	0x00000000


	//----- nvinfo : EIATTR_FRAME_SIZE
	.align		4
.L_5:
        /*0018*/ 	.byte	0x04, 0x11
        /*001a*/ 	.short	(.L_7 - .L_6)
	.align		4
.L_6:
        /*001c*/ 	.word	index@(triton_poi_fused__native_batch_norm_legit_no_training_hardtanh_11)
        /*0020*/ 	.word	0x00000000


	//----- nvinfo : EIATTR_MIN_STACK_SIZE
	.align		4
.L_7:
        /*0024*/ 	.byte	0x04, 0x12
        /*0026*/ 	.short	(.L_9 - .L_8)
	.align		4
.L_8:
        /*0028*/ 	.word	index@(triton_poi_fused__native_batch_norm_legit_no_training_hardtanh_11)
        /*002c*/ 	.word	0x00000000
.L_9:


//--------------------- .nv.info.triton_poi_fused__native_batch_norm_legit_no_training_hardtanh_11 --------------------------
	.section	.nv.info.triton_poi_fused__native_batch_norm_legit_no_training_hardtanh_11,"",@"SHT_CUDA_INFO"
	.sectionflags	@""
	.align	4


	//----- nvinfo : EIATTR_CUDA_API_VERSION
	.align		4
        /*0000*/ 	.byte	0x04, 0x37
        /*0002*/ 	.short	(.L_11 - .L_10)
.L_10:
        /*0004*/ 	.word	0x0000007c


	//----- nvinfo : EIATTR_KPARAM_INFO
	.align		4
.L_11:
        /*0008*/ 	.byte	0x04, 0x17
        /*000a*/ 	.short	(.L_13 - .L_12)
.L_12:
        /*000c*/ 	.word	0x00000000
        /*0010*/ 	.short	0x0006
        /*0012*/ 	.short	0x0030
        /*0014*/ 	.byte	0x00, 0xf0, 0x11, 0x00


	//----- nvinfo : EIATTR_KPARAM_INFO
	.align		4
.L_13:
        /*0018*/ 	.byte	0x04, 0x17
        /*001a*/ 	.short	(.L_15 - .L_14)
.L_14:
        /*001c*/ 	.word	0x00000000
        /*0020*/ 	.short	0x0005
        /*0022*/ 	.short	0x0028
        /*0024*/ 	.byte	0x00, 0xf4, 0x21, 0x00


	//----- nvinfo : EIATTR_KPARAM_INFO
	.align		4
.L_15:
        /*0028*/ 	.byte	0x04, 0x17
        /*002a*/ 	.short	(.L_17 - .L_16)
.L_16:
        /*002c*/ 	.word	0x00000000
        /*0030*/ 	.short	0x0004
        /*0032*/ 	.short	0x0020
        /*0034*/ 	.byte	0x00, 0xf4, 0x21, 0x00


	//----- nvinfo : EIATTR_KPARAM_INFO
	.align		4
.L_17:
        /*0038*/ 	.byte	0x04, 0x17
        /*003a*/ 	.short	(.L_19 - .L_18)
.L_18:
        /*003c*/ 	.word	0x00000000
        /*0040*/ 	.short	0x0003
        /*0042*/ 	.short	0x0018
        /*0044*/ 	.byte	0x00, 0xf4, 0x21, 0x00


	//----- nvinfo : EIATTR_KPARAM_INFO
	.align		4
.L_19:
        /*0048*/ 	.byte	0x04, 0x17
        /*004a*/ 	.short	(.L_21 - .L_20)
.L_20:
        /*004c*/ 	.word	0x00000000
        /*0050*/ 	.short	0x0002
        /*0052*/ 	.short	0x0010
        /*0054*/ 	.byte	0x00, 0xf4, 0x21, 0x00


	//----- nvinfo : EIATTR_KPARAM_INFO
	.align		4
.L_21:
        /*0058*/ 	.byte	0x04, 0x17
        /*005a*/ 	.short	(.L_23 - .L_22)
.L_22:
        /*005c*/ 	.word	0x00000000
        /*0060*/ 	.short	0x0001
        /*0062*/ 	.short	0x0008
        /*0064*/ 	.byte	0x00, 0xf4, 0x21, 0x00


	//----- nvinfo : EIATTR_KPARAM_INFO
	.align		4
.L_23:
        /*0068*/ 	.byte	0x04, 0x17
        /*006a*/ 	.short	(.L_25 - .L_24)
.L_24:
        /*006c*/ 	.word	0x00000000
        /*0070*/ 	.short	0x0000
        /*0072*/ 	.short	0x0000
        /*0074*/ 	.byte	0x00, 0xf4, 0x21, 0x00


	//----- nvinfo : EIATTR_SPARSE_MMA_MASK
	.align		4
.L_25:
        /*0078*/ 	.byte	0x03, 0x50
        /*007a*/ 	.short	0x0000


	//----- nvinfo : EIATTR_MAXREG_COUNT
	.align		4
        /*007c*/ 	.byte	0x03, 0x1b
        /*007e*/ 	.short	0x00ff


	//----- nvinfo : EIATTR_EXIT_INSTR_OFFSETS
	.align		4
        /*0080*/ 	.byte	0x04, 0x1c
        /*0082*/ 	.short	(.L_27 - .L_26)


	//   ....[0]....
.L_26:
        /*0084*/ 	.word	0x00000700


	//   ....[1]....
        /*0088*/ 	.word	0x00000720


	//----- nvinfo : EIATTR_REQNTID
	.align		4
.L_27:
        /*008c*/ 	.byte	0x04, 0x10
        /*008e*/ 	.short	(.L_29 - .L_28)
.L_28:
        /*0090*/ 	.word	0x00000080
        /*0094*/ 	.word	0x00000001
        /*0098*/ 	.word	0x00000001


	//----- nvinfo : EIATTR_CBANK_PARAM_SIZE
	.align		4
.L_29:
        /*009c*/ 	.byte	0x03, 0x19
        /*009e*/ 	.short	0x0034


	//----- nvinfo : EIATTR_PARAM_CBANK
	.align		4
        /*00a0*/ 	.byte	0x04, 0x0a
        /*00a2*/ 	.short	(.L_31 - .L_30)
	.align		4
.L_30:
        /*00a4*/ 	.word	index@(.nv.constant0.triton_poi_fused__native_batch_norm_legit_no_training_hardtanh_11)
        /*00a8*/ 	.short	0x0210
        /*00aa*/ 	.short	0x0034


	//----- nvinfo : EIATTR_SW_WAR
	.align		4
.L_31:
        /*00ac*/ 	.byte	0x04, 0x36
        /*00ae*/ 	.short	(.L_33 - .L_32)
.L_32:
        /*00b0*/ 	.word	0x00000008
.L_33:


//--------------------- .nv.callgraph             --------------------------
	.section	.nv.callgraph,"",@"SHT_CUDA_CALLGRAPH"
	.align	4
	.sectionentsize	8
	.align		4
        /*0000*/ 	.word	0x00000000
	.align		4
        /*0004*/ 	.word	0xffffffff
	.align		4
        /*0008*/ 	.word	0x00000000
	.align		4
        /*000c*/ 	.word	0xfffffffe
	.align		4
        /*0010*/ 	.word	0x00000000
	.align		4
        /*0014*/ 	.word	0xfffffffd
	.align		4
        /*0018*/ 	.word	0x00000000
	.align		4
        /*001c*/ 	.word	0xfffffffc


//--------------------- .nv.constant4             --------------------------
	.section	.nv.constant4,"a",@progbits
	.align	8
	.align		8
.nv.constant4:
        /*0000*/ 	.dword	_$_str
	.align		8
        /*0008*/ 	.dword	_$_str_$_2


//--------------------- .text.triton_poi_fused__native_batch_norm_legit_no_training_hardtanh_11 --------------------------
	.section	.text.triton_poi_fused__native_batch_norm_legit_no_training_hardtanh_11,"ax",@progbits
	.align	128
        .global         triton_poi_fused__native_batch_norm_legit_no_training_hardtanh_11
        .type           triton_poi_fused__native_batch_norm_legit_no_training_hardtanh_11,@function
        .size           triton_poi_fused__native_batch_norm_legit_no_training_hardtanh_11,(.L_x_1 - triton_poi_fused__native_batch_norm_legit_no_training_hardtanh_11)
        .other          triton_poi_fused__native_batch_norm_legit_no_training_hardtanh_11,@"STO_CUDA_ENTRY STV_DEFAULT"
triton_poi_fused__native_batch_norm_legit_no_training_hardtanh_11:
.text.triton_poi_fused__native_batch_norm_legit_no_training_hardtanh_11:
[----:B------:R-:W0:Y:S01]  /*0000*/  LDC R1, c[0x0][0x28] ;  /* 0x00000a00ff017b82 */ /* 0x000e220000000800 */
[----:B------:R-:W1:Y:S07]  /*0010*/  S2R R0, SR_TID.X ;  /* 0x0000000000007919 */ /* 0x000e6e0000002100 */
[----:B------:R-:W2:Y:S01]  /*0020*/  LDC.64 R2, c[0x0][0x220] ;  /* 0x00008800ff027b82 */ /* 0x000ea20000000a00 */
[----:B------:R-:W-:Y:S02]  /*0030*/  CS2R R8, SRZ ;  /* 0x0000000000087805 */ /* 0x000fe4000001ff00 */
[----:B------:R-:W-:Y:S01]  /*0040*/  CS2R R10, SRZ ;  /* 0x00000000000a7805 */ /* 0x000fe2000001ff00 */
[----:B------:R-:W3:Y:S01]  /*0050*/  S2R R5, SR_CTAID.X ;  /* 0x0000000000057919 */ /* 0x000ee20000002500 */
[----:B------:R-:W-:-:S03]  /*0060*/  ULDC.64 UR4, c[0x0][0x208] ;  /* 0x0000820000047ab9 */ /* 0x000fc60000000a00 */
[----:B------:R-:W4:Y:S08]  /*0070*/  LDC.64 R24, c[0x0][0x210] ;  /* 0x00008400ff187b82 */ /* 0x000f300000000a00 */
[----:B------:R-:W5:Y:S08]  /*0080*/  LDC.64 R26, c[0x0][0x218] ;  /* 0x00008600ff1a7b82 */ /* 0x000f700000000a00 */
[----:B------:R-:W4:Y:S01]  /*0090*/  LDC.64 R20, c[0x0][0x228] ;  /* 0x00008a00ff147b82 */ /* 0x000f220000000a00 */
[----:B-1----:R-:W-:-:S07]  /*00a0*/  IMAD.SHL.U32 R0, R0, 0x4, RZ ;  /* 0x0000000400007824 */ /* 0x002fce00078e00ff */
[----:B------:R-:W1:Y:S01]  /*00b0*/  LDC.64 R18, c[0x0][0x230] ;  /* 0x00008c00ff127b82 */ /* 0x000e620000000a00 */
[----:B------:R-:W-:-:S05]  /*00c0*/  LOP3.LUT R0, R0, 0x1fc, RZ, 0xc0, !PT ;  /* 0x000001fc00007812 */ /* 0x000fca00078ec0ff */
[----:B---3--:R-:W-:-:S04]  /*00d0*/  IMAD R0, R5, 0x200, R0 ;  /* 0x0000020005007824 */ /* 0x008fc800078e0200 */
[C---:B------:R-:W-:Y:S01]  /*00e0*/  IMAD.HI R4, R0.reuse, 0x2aaaaaab, RZ ;  /* 0x2aaaaaab00047827 */ /* 0x040fe200078e02ff */
[----:B------:R-:W-:-:S04]  /*00f0*/  ISETP.GE.AND P0, PT, R0, 0x9300, PT ;  /* 0x000093000000780c */ /* 0x000fc80003f06270 */
[----:B------:R-:W-:-:S04]  /*0100*/  SHF.R.U32.HI R5, RZ, 0x1f, R4 ;  /* 0x0000001fff057819 */ /* 0x000fc80000011604 */
[----:B------:R-:W-:-:S05]  /*0110*/  LEA.HI R5, R4, R5, RZ, 0x1b ;  /* 0x0000000504057211 */ /* 0x000fca00078fd8ff */
[----:B------:R-:W-:-:S04]  /*0120*/  IMAD R16, R5, -0xc0, R0 ;  /* 0xffffff4005107824 */ /* 0x000fc800078e0200 */
[----:B--2---:R-:W-:-:S05]  /*0130*/  IMAD.WIDE R2, R16, 0x4, R2 ;  /* 0x0000000410027825 */ /* 0x004fca00078e0202 */
[----:B------:R2:W3:Y:S01]  /*0140*/  @!P0 LDG.E.EL.128 R8, desc[UR4][R2.64] ;  /* 0x0000000402088981 */ /* 0x0004e2000c2e1d00 */
[----:B------:R-:W-:Y:S02]  /*0150*/  CS2R R12, SRZ ;  /* 0x00000000000c7805 */ /* 0x000fe4000001ff00 */
[----:B------:R-:W-:Y:S02]  /*0160*/  CS2R R14, SRZ ;  /* 0x00000000000e7805 */ /* 0x000fe4000001ff00 */
[----:B------:R-:W-:Y:S02]  /*0170*/  CS2R R4, SRZ ;  /* 0x0000000000047805 */ /* 0x000fe4000001ff00 */
[----:B------:R-:W-:Y:S01]  /*0180*/  CS2R R6, SRZ ;  /* 0x0000000000067805 */ /* 0x000fe2000001ff00 */
[----:B----4-:R-:W-:-:S04]  /*0190*/  IMAD.WIDE R24, R0, 0x4, R24 ;  /* 0x0000000400187825 */ /* 0x010fc800078e0218 */
[C---:B-----5:R-:W-:Y:S01]  /*01a0*/  IMAD.WIDE R26, R16.reuse, 0x4, R26 ;  /* 0x00000004101a7825 */ /* 0x060fe200078e021a */
[----:B------:R-:W4:Y:S04]  /*01b0*/  @!P0 LDG.E.128 R12, desc[UR4][R24.64] ;  /* 0x00000004180c8981 */ /* 0x000f28000c1e1d00 */
[----:B------:R-:W4:Y:S01]  /*01c0*/  @!P0 LDG.E.EL.128 R4, desc[UR4][R26.64] ;  /* 0x000000041a048981 */ /* 0x000f22000c2e1d00 */
[C---:B0-2---:R-:W-:Y:S01]  /*01d0*/  IMAD.WIDE R2, R16.reuse, 0x4, R20 ;  /* 0x0000000410027825 */ /* 0x045fe200078e0214 */
[----:B------:R-:W-:Y:S02]  /*01e0*/  CS2R R20, SRZ ;  /* 0x0000000000147805 */ /* 0x000fe4000001ff00 */
[----:B------:R-:W-:Y:S01]  /*01f0*/  CS2R R22, SRZ ;  /* 0x0000000000167805 */ /* 0x000fe2000001ff00 */
[----:B-1----:R-:W-:Y:S01]  /*0200*/  IMAD.WIDE R28, R16, 0x4, R18 ;  /* 0x00000004101c7825 */ /* 0x002fe200078e0212 */
[----:B------:R-:W-:-:S02]  /*0210*/  CS2R R16, SRZ ;  /* 0x0000000000107805 */ /* 0x000fc4000001ff00 */
[----:B------:R-:W-:Y:S02]  /*0220*/  CS2R R18, SRZ ;  /* 0x0000000000127805 */ /* 0x000fe4000001ff00 */
[----:B------:R-:W2:Y:S04]  /*0230*/  @!P0 LDG.E.EL.128 R20, desc[UR4][R28.64] ;  /* 0x000000041c148981 */ /* 0x000ea8000c2e1d00 */
[----:B------:R0:W2:Y:S02]  /*0240*/  @!P0 LDG.E.EL.128 R16, desc[UR4][R2.64] ;  /* 0x0000000402108981 */ /* 0x0000a4000c2e1d00 */
[----:B0-----:R-:W-:Y:S02]  /*0250*/  IMAD.MOV.U32 R2, RZ, RZ, 0x3e800000 ;  /* 0x3e800000ff027424 */ /* 0x001fe400078e00ff */
[----:B---3--:R-:W-:Y:S01]  /*0260*/  FADD R9, R9, 9.9999997473787516356e-06 ;  /* 0x3727c5ac09097421 */ /* 0x008fe20000000000 */
[----:B------:R-:W-:Y:S01]  /*0270*/  FADD R10, R10, 9.9999997473787516356e-06 ;  /* 0x3727c5ac0a0a7421 */ /* 0x000fe20000000000 */
[----:B------:R-:W-:-:S04]  /*0280*/  FADD R11, R11, 9.9999997473787516356e-06 ;  /* 0x3727c5ac0b0b7421 */ /* 0x000fc80000000000 */
[----:B------:R-:W0:Y:S01]  /*0290*/  MUFU.SQRT R9, R9 ;  /* 0x0000000900097308 */ /* 0x000e220000002000 */
[----:B------:R-:W-:-:S07]  /*02a0*/  FADD R8, R8, 9.9999997473787516356e-06 ;  /* 0x3727c5ac08087421 */ /* 0x000fce0000000000 */
[----:B------:R-:W1:Y:S08]  /*02b0*/  MUFU.SQRT R26, R10 ;  /* 0x0000000a001a7308 */ /* 0x000e700000002000 */
[----:B------:R-:W3:Y:S01]  /*02c0*/  MUFU.SQRT R24, R11 ;  /* 0x0000000b00187308 */ /* 0x000ee20000002000 */
[----:B0-----:R-:W-:-:S07]  /*02d0*/  FSETP.GT.AND P6, PT, R9, 8.50705917302346158658e+37, PT ;  /* 0x7e8000000900780b */ /* 0x001fce0003fc4000 */
[----:B------:R-:W0:Y:S01]  /*02e0*/  MUFU.SQRT R25, R8 ;  /* 0x0000000800197308 */ /* 0x000e220000002000 */
[----:B-1----:R-:W-:Y:S02]  /*02f0*/  FSETP.GT.AND P2, PT, R26, 8.50705917302346158658e+37, PT ;  /* 0x7e8000001a00780b */ /* 0x002fe40003f44000 */
[C---:B---3--:R-:W-:Y:S02]  /*0300*/  FSETP.GT.AND P4, PT, R24.reuse, 8.50705917302346158658e+37, PT ;  /* 0x7e8000001800780b */ /* 0x048fe40003f84000 */
[----:B------:R-:W-:Y:S02]  /*0310*/  FSETP.GEU.AND P5, PT, R24, 1.175494350822287508e-38, PT ;  /* 0x008000001800780b */ /* 0x000fe40003fae000 */
[C---:B------:R-:W-:Y:S01]  /*0320*/  FSETP.GEU.AND P1, PT, R9.reuse, 1.175494350822287508e-38, PT ;  /* 0x008000000900780b */ /* 0x040fe20003f2e000 */
[----:B------:R-:W-:Y:S01]  /*0330*/  @P6 FMUL R9, R9, 0.25 ;  /* 0x3e80000009096820 */ /* 0x000fe20000400000 */
[----:B------:R-:W-:Y:S02]  /*0340*/  FSEL R3, R2, 1, P6 ;  /* 0x3f80000002037808 */ /* 0x000fe40003000000 */
[----:B0-----:R-:W-:-:S02]  /*0350*/  FSETP.GT.AND P6, PT, R25, 8.50705917302346158658e+37, PT ;  /* 0x7e8000001900780b */ /* 0x001fc40003fc4000 */
[C---:B------:R-:W-:Y:S01]  /*0360*/  FSETP.GEU.AND P3, PT, R26.reuse, 1.175494350822287508e-38, PT ;  /* 0x008000001a00780b */ /* 0x040fe20003f6e000 */
[----:B------:R-:W-:Y:S01]  /*0370*/  @P2 FMUL R26, R26, 0.25 ;  /* 0x3e8000001a1a2820 */ /* 0x000fe20000400000 */
[----:B------:R-:W-:Y:S02]  /*0380*/  FSEL R8, R2, 1, P2 ;  /* 0x3f80000002087808 */ /* 0x000fe40001000000 */
[----:B------:R-:W-:Y:S01]  /*0390*/  FSETP.GEU.AND P2, PT, R25, 1.175494350822287508e-38, PT ;  /* 0x008000001900780b */ /* 0x000fe20003f4e000 */
[----:B------:R-:W-:-:S04]  /*03a0*/  @P4 FMUL R24, R24, 0.25 ;  /* 0x3e80000018184820 */ /* 0x000fc80000400000 */
[----:B------:R-:W-:Y:S02]  /*03b0*/  @!P5 FMUL R24, R24, 16777216 ;  /* 0x4b8000001818d820 */ /* 0x000fe40000400000 */
[----:B------:R-:W-:Y:S01]  /*03c0*/  @P6 FMUL R25, R25, 0.25 ;  /* 0x3e80000019196820 */ /* 0x000fe20000400000 */
[----:B------:R-:W-:Y:S01]  /*03d0*/  @!P1 FMUL R9, R9, 16777216 ;  /* 0x4b80000009099820 */ /* 0x000fe20000400000 */
[----:B------:R-:W-:Y:S02]  /*03e0*/  @!P3 FMUL R26, R26, 16777216 ;  /* 0x4b8000001a1ab820 */ /* 0x000fe40000400000 */
[----:B------:R-:W0:Y:S02]  /*03f0*/  MUFU.RCP R24, R24 ;  /* 0x0000001800187308 */ /* 0x000e240000001000 */
[----:B------:R-:W-:Y:S01]  /*0400*/  @!P2 FMUL R25, R25, 16777216 ;  /* 0x4b8000001919a820 */ /* 0x000fe20000400000 */
[----:B----4-:R-:W-:Y:S01]  /*0410*/  FADD R4, -R4, R12 ;  /* 0x0000000c04047221 */ /* 0x010fe20000000100 */
[----:B------:R-:W-:-:S04]  /*0420*/  FSEL R27, R2, 1, P4 ;  /* 0x3f800000021b7808 */ /* 0x000fc80002000000 */
[----:B------:R1:W3:Y:S01]  /*0430*/  MUFU.RCP R10, R9 ;  /* 0x00000009000a7308 */ /* 0x0002e20000001000 */
[----:B------:R-:W-:-:S07]  /*0440*/  @!P5 FMUL R27, R27, 16777216 ;  /* 0x4b8000001b1bd820 */ /* 0x000fce0000400000 */
[----:B------:R-:W4:Y:S01]  /*0450*/  MUFU.RCP R11, R26 ;  /* 0x0000001a000b7308 */ /* 0x000f220000001000 */
[----:B-1----:R-:W-:-:S07]  /*0460*/  FSEL R9, R2, 1, P6 ;  /* 0x3f80000002097808 */ /* 0x002fce0003000000 */
[----:B------:R-:W1:Y:S01]  /*0470*/  MUFU.RCP R12, R25 ;  /* 0x00000019000c7308 */ /* 0x000e620000001000 */
[----:B------:R-:W-:Y:S01]  /*0480*/  FADD R7, -R7, R15 ;  /* 0x0000000f07077221 */ /* 0x000fe20000000100 */
[----:B0-----:R-:W-:Y:S01]  /*0490*/  FMUL R24, R24, R27 ;  /* 0x0000001b18187220 */ /* 0x001fe20000400000 */
[----:B------:R-:W-:Y:S01]  /*04a0*/  @!P1 FMUL R3, R3, 16777216 ;  /* 0x4b80000003039820 */ /* 0x000fe20000400000 */
[----:B------:R-:W-:Y:S01]  /*04b0*/  @!P3 FMUL R8, R8, 16777216 ;  /* 0x4b8000000808b820 */ /* 0x000fe20000400000 */
[----:B------:R-:W-:Y:S01]  /*04c0*/  @!P2 FMUL R9, R9, 16777216 ;  /* 0x4b8000000909a820 */ /* 0x000fe20000400000 */
[----:B------:R-:W-:Y:S01]  /*04d0*/  FMUL R24, R24, R7 ;  /* 0x0000000718187220 */ /* 0x000fe20000400000 */
[----:B------:R-:W-:Y:S01]  /*04e0*/  FADD R5, -R5, R13 ;  /* 0x0000000d05057221 */ /* 0x000fe20000000100 */
[----:B------:R-:W-:Y:S01]  /*04f0*/  FADD R6, -R6, R14 ;  /* 0x0000000e06067221 */ /* 0x000fe20000000100 */
[----:B---3--:R-:W-:Y:S01]  /*0500*/  FMUL R10, R10, R3 ;  /* 0x000000030a0a7220 */ /* 0x008fe20000400000 */
[----:B----4-:R-:W-:Y:S01]  /*0510*/  FMUL R11, R11, R8 ;  /* 0x000000080b0b7220 */ /* 0x010fe20000400000 */
[----:B--2---:R-:W-:Y:S01]  /*0520*/  FFMA R19, R24, R19, R23 ;  /* 0x0000001318137223 */ /* 0x004fe20000000017 */
[----:B------:R-:W0:Y:S01]  /*0530*/  LDC.64 R2, c[0x0][0x238] ;  /* 0x00008e00ff027b82 */ /* 0x000e220000000a00 */
[----:B-1----:R-:W-:Y:S01]  /*0540*/  FMUL R9, R12, R9 ;  /* 0x000000090c097220 */ /* 0x002fe20000400000 */
[----:B------:R-:W-:Y:S01]  /*0550*/  FMUL R10, R10, R5 ;  /* 0x000000050a0a7220 */ /* 0x000fe20000400000 */
[----:B------:R-:W-:-:S02]  /*0560*/  FMUL R11, R11, R6 ;  /* 0x000000060b0b7220 */ /* 0x000fc40000400000 */
[----:B------:R-:W-:Y:S01]  /*0570*/  FMUL R9, R9, R4 ;  /* 0x0000000409097220 */ /* 0x000fe20000400000 */
[----:B------:R-:W-:Y:S01]  /*0580*/  FFMA R10, R10, R17, R21 ;  /* 0x000000110a0a7223 */ /* 0x000fe20000000015 */
[----:B------:R-:W-:Y:S01]  /*0590*/  FFMA R11, R11, R18, R22 ;  /* 0x000000120b0b7223 */ /* 0x000fe20000000016 */
[----:B------:R-:W-:Y:S01]  /*05a0*/  FSETP.GTU.AND P1, PT, R19, RZ, PT ;  /* 0x000000ff1300720b */ /* 0x000fe20003f2c000 */
[----:B------:R-:W-:-:S03]  /*05b0*/  FFMA R9, R9, R16, R20 ;  /* 0x0000001009097223 */ /* 0x000fc60000000014 */
[----:B------:R-:W-:Y:S02]  /*05c0*/  FSEL R7, R19, RZ, P1 ;  /* 0x000000ff13077208 */ /* 0x000fe40000800000 */
[----:B------:R-:W-:Y:S02]  /*05d0*/  FSETP.GTU.AND P2, PT, R11, RZ, PT ;  /* 0x000000ff0b00720b */ /* 0x000fe40003f4c000 */
[----:B------:R-:W-:Y:S02]  /*05e0*/  FSETP.GTU.AND P1, PT, R10, RZ, PT ;  /* 0x000000ff0a00720b */ /* 0x000fe40003f2c000 */
[----:B------:R-:W-:Y:S02]  /*05f0*/  FSETP.GTU.AND P3, PT, R9, RZ, PT ;  /* 0x000000ff0900720b */ /* 0x000fe40003f6c000 */
[----:B------:R-:W-:Y:S02]  /*0600*/  FSETP.GEU.AND P5, PT, R7, 6, PT ;  /* 0x40c000000700780b */ /* 0x000fe40003fae000 */
[----:B------:R-:W-:-:S02]  /*0610*/  FSEL R6, R11, RZ, P2 ;  /* 0x000000ff0b067208 */ /* 0x000fc40001000000 */
[----:B------:R-:W-:Y:S02]  /*0620*/  FSEL R5, R10, RZ, P1 ;  /* 0x000000ff0a057208 */ /* 0x000fe40000800000 */
[----:B------:R-:W-:Y:S02]  /*0630*/  FSEL R4, R9, RZ, P3 ;  /* 0x000000ff09047208 */ /* 0x000fe40001800000 */
[----:B------:R-:W-:Y:S02]  /*0640*/  FSETP.GEU.AND P1, PT, R6, 6, PT ;  /* 0x40c000000600780b */ /* 0x000fe40003f2e000 */
[----:B------:R-:W-:Y:S02]  /*0650*/  FSETP.GEU.AND P3, PT, R5, 6, PT ;  /* 0x40c000000500780b */ /* 0x000fe40003f6e000 */
[----:B------:R-:W-:Y:S02]  /*0660*/  FSETP.GEU.AND P2, PT, R4, 6, PT ;  /* 0x40c000000400780b */ /* 0x000fe40003f4e000 */
[----:B------:R-:W-:-:S02]  /*0670*/  FSETP.NAN.AND P6, PT, R7, R7, PT ;  /* 0x000000070700720b */ /* 0x000fc40003fc8000 */
[----:B------:R-:W-:Y:S02]  /*0680*/  FSETP.NAN.AND P4, PT, R6, R6, PT ;  /* 0x000000060600720b */ /* 0x000fe40003f88000 */
[----:B------:R-:W-:Y:S02]  /*0690*/  @P5 SEL R7, R7, 0x40c00000, P6 ;  /* 0x40c0000007075807 */ /* 0x000fe40003000000 */
[C---:B------:R-:W-:Y:S02]  /*06a0*/  FSETP.NAN.AND P6, PT, R5.reuse, R5, PT ;  /* 0x000000050500720b */ /* 0x040fe40003fc8000 */
[----:B------:R-:W-:Y:S01]  /*06b0*/  FSETP.NAN.AND P5, PT, R4, R4, PT ;  /* 0x000000040400720b */ /* 0x000fe20003fa8000 */
[----:B0-----:R-:W-:Y:S01]  /*06c0*/  IMAD.WIDE R2, R0, 0x4, R2 ;  /* 0x0000000400027825 */ /* 0x001fe200078e0202 */
[----:B------:R-:W-:Y:S02]  /*06d0*/  @P1 SEL R6, R6, 0x40c00000, P4 ;  /* 0x40c0000006061807 */ /* 0x000fe40002000000 */
[----:B------:R-:W-:-:S02]  /*06e0*/  @P3 SEL R5, R5, 0x40c00000, P6 ;  /* 0x40c0000005053807 */ /* 0x000fc40003000000 */
[----:B------:R-:W-:Y:S01]  /*06f0*/  @P2 SEL R4, R4, 0x40c00000, P5 ;  /* 0x40c0000004042807 */ /* 0x000fe20002800000 */
[----:B------:R-:W-:Y:S06]  /*0700*/  @P0 EXIT ;  /* 0x000000000000094d */ /* 0x000fec0003800000 */
[----:B------:R-:W-:Y:S01]  /*0710*/  STG.E.128 desc[UR4][R2.64], R4 ;  /* 0x0000000402007986 */ /* 0x000fe2000c101d04 */
[----:B------:R-:W-:Y:S05]  /*0720*/  EXIT ;  /* 0x000000000000794d */ /* 0x000fea0003800000 */
.L_x_0:
[----:B------:R-:W-:-:S00]  /*0730*/  BRA `(.L_x_0) ;  /* 0xfffffffc00fc7947 */ /* 0x000fc0000383ffff */
[----:B------:R-:W-:-:S00]  /*0740*/  NOP ;  /* 0x0000000000007918 */ /* 0x000fc00000000000 */
        /* <DEDUP_REMOVED lines=11> */
.L_x_1:


//--------------------- .nv.global.init           --------------------------
	.section	.nv.global.init,"aw",@progbits
.nv.global.init:
	.type		_$_str,@object
	.size		_$_str,(_$_str_$_2 - _$_str)
_$_str:
        /*0000*/ 	.byte	0x5f, 0x5f, 0x43, 0x55, 0x44, 0x41, 0x5f, 0x46, 0x54, 0x5a, 0x00
	.type		_$_str_$_2,@object
	.size		_$_str_$_2,(.L_1 - _$_str_$_2)
_$_str_$_2:
        /*000b*/ 	.byte	0x5f, 0x5f, 0x43, 0x55, 0x44, 0x41, 0x5f, 0x50, 0x52, 0x45, 0x43, 0x5f, 0x53, 0x51, 0x52, 0x54
        /*001b*/ 	.byte	0x00
.L_1:


//--------------------- .nv.constant0.triton_poi_fused__native_batch_norm_legit_no_training_hardtanh_11 --------------------------
	.section	.nv.constant0.triton_poi_fused__native_batch_norm_legit_no_training_hardtanh_11,"a",@progbits
	.sectionflags	@""
	.align	4
.nv.constant0.triton_poi_fused__native_batch_norm_legit_no_training_hardtanh_11:
	.zero		580
